//
// Generated by NVIDIA NVVM Compiler
//
// Compiler Build ID: CL-36424714
// Cuda compilation tools, release 13.0, V13.0.88
// Based on NVVM 20.0.0
//

.version 9.0
.target sm_100
.address_size 64

	// .globl	kernel_sum

.visible .entry kernel_sum(
	.param .u64 .ptr .align 1 kernel_sum_param_0,
	.param .u64 .ptr .align 1 kernel_sum_param_1,
	.param .u64 .ptr .align 1 kernel_sum_param_2,
	.param .u64 .ptr .align 1 kernel_sum_param_3
)
{
	.reg .pred 	%p<2>;
	.reg .b32 	%r<3>;
	.reg .b32 	%f<4>;
	.reg .b64 	%rd<13>;

	ld.param.u64 	%rd1, [kernel_sum_param_0];
	ld.param.u64 	%rd2, [kernel_sum_param_1];
	ld.param.u64 	%rd3, [kernel_sum_param_2];
	ld.param.u64 	%rd4, [kernel_sum_param_3];
	cvta.to.global.u64 	%rd5, %rd4;
	mov.u32 	%r1, %ctaid.x;
	ld.global.u32 	%r2, [%rd5];
	setp.ge.s32 	%p1, %r1, %r2;
	@%p1 bra 	$L__BB0_2;
	cvta.to.global.u64 	%rd6, %rd1;
	cvta.to.global.u64 	%rd7, %rd2;
	cvta.to.global.u64 	%rd8, %rd3;
	mul.wide.u32 	%rd9, %r1, 4;
	add.s64 	%rd10, %rd6, %rd9;
	ld.global.f32 	%f1, [%rd10];
	add.s64 	%rd11, %rd7, %rd9;
	ld.global.f32 	%f2, [%rd11];
	add.f32 	%f3, %f1, %f2;
	add.s64 	%rd12, %rd8, %rd9;
	st.global.f32 	[%rd12], %f3;
$L__BB0_2:
	ret;

}


// ===== COMPILED SASS (sm_100) =====

	.target	sm_100

	.elftype	@"ET_EXEC"


//--------------------- .note.nv.tkinfo           --------------------------
	.section	.note.nv.tkinfo,"",@"SHT_NOTE"
	.sectionflags	@"SHF_NOTE_NV_TKINFO"
	.tkinfo
        /*0018*/ 	.word	0x00000002
        /*0030*/ 	.string	""
        /*0030*/ 	.string	"ptxas"
        /*0030*/ 	.string	"Cuda compilation tools, release 13.0, V13.0.88"
        /*0030*/ 	.string	"Build cuda_13.0.r13.0/compiler.36424714_0"
        /*0030*/ 	.string	"-arch sm_100 -m 64 "



//--------------------- .note.nv.cuinfo           --------------------------
	.section	.note.nv.cuinfo,"",@"SHT_NOTE"
	.sectionflags	@"SHF_NOTE_NV_CUINFO"
        /*0018*/ 	.short	0x0002
        /*001a*/ 	.short	0x0064
        /*001c*/ 	.short	0x0082
	.zero		2


//--------------------- .nv.info                  --------------------------
	.section	.nv.info,"",@"SHT_CUDA_INFO"
	.align	4


	//----- nvinfo : EIATTR_REGCOUNT
	.align		4
        /*0000*/ 	.byte	0x04, 0x2f
        /*0002*/ 	.short	(.L_1 - .L_0)
	.align		4
.L_0:
        /*0004*/ 	.word	index@(kernel_sum)
        /*0008*/ 	.word	0x0000000c


	//----- nvinfo : EIATTR_FRAME_SIZE
	.align		4
.L_1:
        /*000c*/ 	.byte	0x04, 0x11
        /*000e*/ 	.short	(.L_3 - .L_2)
	.align		4
.L_2:
        /*0010*/ 	.word	index@(kernel_sum)
        /*0014*/ 	.word	0x00000000


	//----- nvinfo : EIATTR_MIN_STACK_SIZE
	.align		4
.L_3:
        /*0018*/ 	.byte	0x04, 0x12
        /*001a*/ 	.short	(.L_5 - .L_4)
	.align		4
.L_4:
        /*001c*/ 	.word	index@(kernel_sum)
        /*0020*/ 	.word	0x00000000
.L_5:


//--------------------- .nv.compat                --------------------------
	.section	.nv.compat,"",@"SHT_CUDA_COMPAT_INFO"
	.align	4
        /*0000*/ 	.byte	0x02, 0x09, 0x00, 0x00, 0x02, 0x02, 0x01, 0x00, 0x02, 0x05, 0x05, 0x00, 0x03, 0x07, 0x01, 0x01
        /*0010*/ 	.byte	0x02, 0x03, 0x00, 0x00, 0x02, 0x06, 0x01, 0x00, 0x04, 0x0b, 0x08, 0x00, 0x09, 0x00, 0x00, 0x00
        /*0020*/ 	.byte	0x00, 0x00, 0x00, 0x00


//--------------------- .nv.info.kernel_sum       --------------------------
	.section	.nv.info.kernel_sum,"",@"SHT_CUDA_INFO"
	.sectionflags	@""
	.align	4


	//----- nvinfo : EIATTR_CUDA_API_VERSION
	.align		4
        /*0000*/ 	.byte	0x04, 0x37
        /*0002*/ 	.short	(.L_7 - .L_6)
.L_6:
        /*0004*/ 	.word	0x00000082


	//----- nvinfo : EIATTR_KPARAM_INFO
	.align		4
.L_7:
        /*0008*/ 	.byte	0x04, 0x17
        /*000a*/ 	.short	(.L_9 - .L_8)
.L_8:
        /*000c*/ 	.word	0x00000000
        /*0010*/ 	.short	0x0003
        /*0012*/ 	.short	0x0018
        /*0014*/ 	.byte	0x00, 0xf5, 0x21, 0x00


	//----- nvinfo : EIATTR_KPARAM_INFO
	.align		4
.L_9:
        /*0018*/ 	.byte	0x04, 0x17
        /*001a*/ 	.short	(.L_11 - .L_10)
.L_10:
        /*001c*/ 	.word	0x00000000
        /*0020*/ 	.short	0x0002
        /*0022*/ 	.short	0x0010
        /*0024*/ 	.byte	0x00, 0xf5, 0x21, 0x00


	//----- nvinfo : EIATTR_KPARAM_INFO
	.align		4
.L_11:
        /*0028*/ 	.byte	0x04, 0x17
        /*002a*/ 	.short	(.L_13 - .L_12)
.L_12:
        /*002c*/ 	.word	0x00000000
        /*0030*/ 	.short	0x0001
        /*0032*/ 	.short	0x0008
        /*0034*/ 	.byte	0x00, 0xf5, 0x21, 0x00


	//----- nvinfo : EIATTR_KPARAM_INFO
	.align		4
.L_13:
        /*0038*/ 	.byte	0x04, 0x17
        /*003a*/ 	.short	(.L_15 - .L_14)
.L_14:
        /*003c*/ 	.word	0x00000000
        /*0040*/ 	.short	0x0000
        /*0042*/ 	.short	0x0000
        /*0044*/ 	.byte	0x00, 0xf5, 0x21, 0x00


	//----- nvinfo : EIATTR_SPARSE_MMA_MASK
	.align		4
.L_15:
        /*0048*/ 	.byte	0x03, 0x50
        /*004a*/ 	.short	0x0000


	//----- nvinfo : EIATTR_MAXREG_COUNT
	.align		4
        /*004c*/ 	.byte	0x03, 0x1b
        /*004e*/ 	.short	0x00ff


	//----- nvinfo : EIATTR_MERCURY_ISA_VERSION
	.align		4
        /*0050*/ 	.byte	0x03, 0x5f
        /*0052*/ 	.short	0x0101


	//----- nvinfo : EIATTR_VRC_CTA_INIT_COUNT
	.align		4
        /*0054*/ 	.byte	0x02, 0x4a
	.zero		1
	.zero		1


	//----- nvinfo : EIATTR_EXIT_INSTR_OFFSETS
	.align		4
        /*0058*/ 	.byte	0x04, 0x1c
        /*005a*/ 	.short	(.L_17 - .L_16)


	//   ....[0]....
.L_16:
        /*005c*/ 	.word	0x00000060


	//   ....[1]....
        /*0060*/ 	.word	0x00000110


	//----- nvinfo : EIATTR_CBANK_PARAM_SIZE
	.align		4
.L_17:
        /*0064*/ 	.byte	0x03, 0x19
        /*0066*/ 	.short	0x0020


	//----- nvinfo : EIATTR_PARAM_CBANK
	.align		4
        /*0068*/ 	.byte	0x04, 0x0a
        /*006a*/ 	.short	(.L_19 - .L_18)
	.align		4
.L_18:
        /*006c*/ 	.word	index@(.nv.constant0.kernel_sum)
        /*0070*/ 	.short	0x0380
        /*0072*/ 	.short	0x0020


	//----- nvinfo : EIATTR_SW_WAR
	.align		4
.L_19:
        /*0074*/ 	.byte	0x04, 0x36
        /*0076*/ 	.short	(.L_21 - .L_20)
.L_20:
        /*0078*/ 	.word	0x00000008
.L_21:


//--------------------- .nv.callgraph             --------------------------
	.section	.nv.callgraph,"",@"SHT_CUDA_CALLGRAPH"
	.align	4
	.sectionentsize	8
	.align		4
        /*0000*/ 	.word	0x00000000
	.align		4
        /*0004*/ 	.word	0xffffffff
	.align		4
        /*0008*/ 	.word	0x00000000
	.align		4
        /*000c*/ 	.word	0xfffffffe
	.align		4
        /*0010*/ 	.word	0x00000000
	.align		4
        /*0014*/ 	.word	0xfffffffd
	.align		4
        /*0018*/ 	.word	0x00000000
	.align		4
        /*001c*/ 	.word	0xfffffffc


//--------------------- .text.kernel_sum          --------------------------
	.section	.text.kernel_sum,"ax",@progbits
	.align	128
        .global         kernel_sum
        .type           kernel_sum,@function
        .size           kernel_sum,(.L_x_1 - kernel_sum)
        .other          kernel_sum,@"STO_CUDA_ENTRY STV_DEFAULT"
kernel_sum:
.text.kernel_sum:
[----:B------:R-:W-:Y:S08]  /*0000*/  LDC R1, c[0x0][0x37c] ;  /* 0x0000df00ff017b82 */ /* 0x000ff00000000800 */
[----:B------:R-:W0:Y:S01]  /*0010*/  LDC.64 R2, c[0x0][0x398] ;  /* 0x0000e600ff027b82 */ /* 0x000e220000000a00 */
[----:B------:R-:W0:Y:S02]  /*0020*/  LDCU.64 UR4, c[0x0][0x358] ;  /* 0x00006b00ff0477ac */ /* 0x000e240008000a00 */
[----:B0-----:R-:W2:Y:S01]  /*0030*/  LDG.E R2, desc[UR4][R2.64] ;  /* 0x0000000402027981 */ /* 0x001ea2000c1e1900 */
[----:B------:R-:W2:Y:S02]  /*0040*/  S2R R9, SR_CTAID.X ;  /* 0x0000000000097919 */ /* 0x000ea40000002500 */
[----:B--2---:R-:W-:-:S13]  /*0050*/  ISETP.GE.AND P0, PT, R9, R2, PT ;  /* 0x000000020900720c */ /* 0x004fda0003f06270 */
[----:B------:R-:W-:Y:S05]  /*0060*/  @P0 EXIT ;  /* 0x000000000000094d */ /* 0x000fea0003800000 */
[----:B------:R-:W0:Y:S08]  /*0070*/  LDC.64 R2, c[0x0][0x380] ;  /* 0x0000e000ff027b82 */ /* 0x000e300000000a00 */
[----:B------:R-:W1:Y:S08]  /*0080*/  LDC.64 R4, c[0x0][0x388] ;  /* 0x0000e200ff047b82 */ /* 0x000e700000000a00 */
[----:B------:R-:W2:Y:S01]  /*0090*/  LDC.64 R6, c[0x0][0x390] ;  /* 0x0000e400ff067b82 */ /* 0x000ea20000000a00 */
[----:B0-----:R-:W-:-:S06]  /*00a0*/  IMAD.WIDE.U32 R2, R9, 0x4, R2 ;  /* 0x0000000409027825 */ /* 0x001fcc00078e0002 */
[----:B------:R-:W3:Y:S01]  /*00b0*/  LDG.E R2, desc[UR4][R2.64] ;  /* 0x0000000402027981 */ /* 0x000ee2000c1e1900 */
[----:B-1----:R-:W-:-:S06]  /*00c0*/  IMAD.WIDE.U32 R4, R9, 0x4, R4 ;  /* 0x0000000409047825 */ /* 0x002fcc00078e0004 */
[----:B------:R-:W3:Y:S01]  /*00d0*/  LDG.E R5, desc[UR4][R4.64] ;  /* 0x0000000404057981 */ /* 0x000ee2000c1e1900 */
[----:B--2---:R-:W-:-:S04]  /*00e0*/  IMAD.WIDE.U32 R6, R9, 0x4, R6 ;  /* 0x0000000409067825 */ /* 0x004fc800078e0006 */
[----:B---3--:R-:W-:-:S05]  /*00f0*/  FADD R9, R2, R5 ;  /* 0x0000000502097221 */ /* 0x008fca0000000000 */
[----:B------:R-:W-:Y:S01]  /*0100*/  STG.E desc[UR4][R6.64], R9 ;  /* 0x0000000906007986 */ /* 0x000fe2000c101904 */
[----:B------:R-:W-:Y:S05]  /*0110*/  EXIT ;  /* 0x000000000000794d */ /* 0x000fea0003800000 */
.L_x_0:
[----:B------:R-:W-:-:S00]  /*0120*/  BRA `(.L_x_0) ;  /* 0xfffffffc00fc7947 */ /* 0x000fc0000383ffff */
[----:B------:R-:W-:-:S00]  /*0130*/  NOP ;  /* 0x0000000000007918 */ /* 0x000fc00000000000 */
        /* <DEDUP_REMOVED lines=12> */
.L_x_1:


//--------------------- .nv.shared.reserved.0     --------------------------
	.section	.nv.shared.reserved.0,"aw",@nobits
	.weak		__nv_reservedSMEM_offset_0_alias
	.size		__nv_reservedSMEM_offset_0_alias, 0, 64
	.other		__nv_reservedSMEM_offset_0_alias,@"STO_CUDA_RESERVED_SHARED STV_DEFAULT"
__nv_reservedSMEM_offset_0_alias:
	.zero		0
	.zero		64


//--------------------- .nv.constant0.kernel_sum  --------------------------
	.section	.nv.constant0.kernel_sum,"a",@progbits
	.sectionflags	@""
	.align	4
.nv.constant0.kernel_sum:
	.zero		928


//--------------------- SYMBOLS --------------------------

	.type		.nv.reservedSmem.offset0,@object
	.size		.nv.reservedSmem.offset0,0x4
